	.headerflags	@"EF_CUDA_TEXMODE_UNIFIED EF_CUDA_64BIT_ADDRESS EF_CUDA_ACCELERATORS EF_CUDA_SM90 EF_CUDA_VIRTUAL_SM(EF_CUDA_SM90)"
	.elftype	@"ET_EXEC"


//--------------------- .nv.info                  --------------------------
	.section	.nv.info,"",@"SHT_CUDA_INFO"
	.align	4


	//----- nvinfo : EIATTR_REGCOUNT
	.align		4
        /*0000*/ 	.byte	0x04, 0x2f
        /*0002*/ 	.short	(.L_1 - .L_0)
	.align		4
.L_0:
        /*0004*/ 	.word	index@(triton_poi_fused_add_0)
        /*0008*/ 	.word	0x0000000e


	//----- nvinfo : EIATTR_MIN_STACK_SIZE
	.align		4
.L_1:
        /*000c*/ 	.byte	0x04, 0x12
        /*000e*/ 	.short	(.L_3 - .L_2)
	.align		4
.L_2:
        /*0010*/ 	.word	index@(triton_poi_fused_add_0)
        /*0014*/ 	.word	0x00000000


	//----- nvinfo : EIATTR_FRAME_SIZE
	.align		4
.L_3:
        /*0018*/ 	.byte	0x04, 0x11
        /*001a*/ 	.short	(.L_5 - .L_4)
	.align		4
.L_4:
        /*001c*/ 	.word	index@(triton_poi_fused_add_0)
        /*0020*/ 	.word	0x00000000


	//----- nvinfo : EIATTR_MIN_STACK_SIZE
	.align		4
.L_5:
        /*0024*/ 	.byte	0x04, 0x12
        /*0026*/ 	.short	(.L_7 - .L_6)
	.align		4
.L_6:
        /*0028*/ 	.word	index@(triton_poi_fused_add_0)
        /*002c*/ 	.word	0x00000000
.L_7:


//--------------------- .nv.info.triton_poi_fused_add_0 --------------------------
	.section	.nv.info.triton_poi_fused_add_0,"",@"SHT_CUDA_INFO"
	.sectionflags	@""
	.align	4


	//----- nvinfo : EIATTR_CUDA_API_VERSION
	.align		4
        /*0000*/ 	.byte	0x04, 0x37
        /*0002*/ 	.short	(.L_9 - .L_8)
.L_8:
        /*0004*/ 	.word	0x0000007c


	//----- nvinfo : EIATTR_KPARAM_INFO
	.align		4
.L_9:
        /*0008*/ 	.byte	0x04, 0x17
        /*000a*/ 	.short	(.L_11 - .L_10)
.L_10:
        /*000c*/ 	.word	0x00000000
        /*0010*/ 	.short	0x0003
        /*0012*/ 	.short	0x0018
        /*0014*/ 	.byte	0x00, 0xf0, 0x11, 0x00


	//----- nvinfo : EIATTR_KPARAM_INFO
	.align		4
.L_11:
        /*0018*/ 	.byte	0x04, 0x17
        /*001a*/ 	.short	(.L_13 - .L_12)
.L_12:
        /*001c*/ 	.word	0x00000000
        /*0020*/ 	.short	0x0002
        /*0022*/ 	.short	0x0010
        /*0024*/ 	.byte	0x00, 0xf4, 0x21, 0x00


	//----- nvinfo : EIATTR_KPARAM_INFO
	.align		4
.L_13:
        /*0028*/ 	.byte	0x04, 0x17
        /*002a*/ 	.short	(.L_15 - .L_14)
.L_14:
        /*002c*/ 	.word	0x00000000
        /*0030*/ 	.short	0x0001
        /*0032*/ 	.short	0x0008
        /*0034*/ 	.byte	0x00, 0xf4, 0x21, 0x00


	//----- nvinfo : EIATTR_KPARAM_INFO
	.align		4
.L_15:
        /*0038*/ 	.byte	0x04, 0x17
        /*003a*/ 	.short	(.L_17 - .L_16)
.L_16:
        /*003c*/ 	.word	0x00000000
        /*0040*/ 	.short	0x0000
        /*0042*/ 	.short	0x0000
        /*0044*/ 	.byte	0x00, 0xf4, 0x21, 0x00


	//----- nvinfo : EIATTR_SPARSE_MMA_MASK
	.align		4
.L_17:
        /*0048*/ 	.byte	0x03, 0x50
        /*004a*/ 	.short	0x0000


	//----- nvinfo : EIATTR_MAXREG_COUNT
	.align		4
        /*004c*/ 	.byte	0x03, 0x1b
        /*004e*/ 	.short	0x00ff


	//----- nvinfo : EIATTR_EXIT_INSTR_OFFSETS
	.align		4
        /*0050*/ 	.byte	0x04, 0x1c
        /*0052*/ 	.short	(.L_19 - .L_18)


	//   ....[0]....
.L_18:
        /*0054*/ 	.word	0x00000190


	//   ....[1]....
        /*0058*/ 	.word	0x000001b0


	//----- nvinfo : EIATTR_REQNTID
	.align		4
.L_19:
        /*005c*/ 	.byte	0x04, 0x10
        /*005e*/ 	.short	(.L_21 - .L_20)
.L_20:
        /*0060*/ 	.word	0x00000080
        /*0064*/ 	.word	0x00000001
        /*0068*/ 	.word	0x00000001


	//----- nvinfo : EIATTR_CBANK_PARAM_SIZE
	.align		4
.L_21:
        /*006c*/ 	.byte	0x03, 0x19
        /*006e*/ 	.short	0x001c


	//----- nvinfo : EIATTR_PARAM_CBANK
	.align		4
        /*0070*/ 	.byte	0x04, 0x0a
        /*0072*/ 	.short	(.L_23 - .L_22)
	.align		4
.L_22:
        /*0074*/ 	.word	index@(.nv.constant0.triton_poi_fused_add_0)
        /*0078*/ 	.short	0x0210
        /*007a*/ 	.short	0x001c


	//----- nvinfo : EIATTR_SW_WAR
	.align		4
.L_23:
        /*007c*/ 	.byte	0x04, 0x36
        /*007e*/ 	.short	(.L_25 - .L_24)
.L_24:
        /*0080*/ 	.word	0x00000008
.L_25:


//--------------------- .nv.callgraph             --------------------------
	.section	.nv.callgraph,"",@"SHT_CUDA_CALLGRAPH"
	.align	4
	.sectionentsize	8
	.align		4
        /*0000*/ 	.word	0x00000000
	.align		4
        /*0004*/ 	.word	0xffffffff
	.align		4
        /*0008*/ 	.word	0x00000000
	.align		4
        /*000c*/ 	.word	0xfffffffe
	.align		4
        /*0010*/ 	.word	0x00000000
	.align		4
        /*0014*/ 	.word	0xfffffffd
	.align		4
        /*0018*/ 	.word	0x00000000
	.align		4
        /*001c*/ 	.word	0xfffffffc


//--------------------- .text.triton_poi_fused_add_0 --------------------------
	.section	.text.triton_poi_fused_add_0,"ax",@progbits
	.align	128
        .global         triton_poi_fused_add_0
        .type           triton_poi_fused_add_0,@function
        .size           triton_poi_fused_add_0,(.L_x_1 - triton_poi_fused_add_0)
        .other          triton_poi_fused_add_0,@"STO_CUDA_ENTRY STV_DEFAULT"
triton_poi_fused_add_0:
.text.triton_poi_fused_add_0:
[----:B------:R-:W0:Y:S02]  /*0000*/  LDC R1, c[0x0][0x28] ;  /* 0x00000a00ff017b82 */ /* 0x000e240000000800 */
[----:B------:R-:W1:Y:S01]  /*0010*/  S2R R0, SR_TID.X ;  /* 0x0000000000007919 */ /* 0x000e620000002100 */
[----:B------:R-:W2:Y:S01]  /*0020*/  LDC.64 R4, c[0x0][0x218] ;  /* 0x00008600ff047b82 */ /* 0x000ea20000000a00 */
[----:B------:R-:W-:Y:S01]  /*0030*/  IMAD.MOV.U32 R11, RZ, RZ, RZ ;  /* 0x000000ffff0b7224 */ /* 0x000fe200078e00ff */
[----:B------:R-:W-:Y:S01]  /*0040*/  ULDC.64 UR4, c[0x0][0x208] ;  /* 0x0000820000047ab9 */ /* 0x000fe20000000a00 */
[----:B------:R-:W3:Y:S01]  /*0050*/  S2R R9, SR_CTAID.X ;  /* 0x0000000000097919 */ /* 0x000ee20000002500 */
[----:B-1----:R-:W-:Y:S02]  /*0060*/  LOP3.LUT R0, R0, 0x7f, RZ, 0xc0, !PT ;  /* 0x0000007f00007812 */ /* 0x002fe400078ec0ff */
[----:B---3--:R-:W-:-:S03]  /*0070*/  SHF.R.S32.HI R2, RZ, 0x18, R9 ;  /* 0x00000018ff027819 */ /* 0x008fc60000011409 */
[----:B------:R-:W-:Y:S01]  /*0080*/  IMAD R9, R9, 0x80, R0 ;  /* 0x0000008009097824 */ /* 0x000fe200078e0200 */
[----:B------:R-:W-:-:S03]  /*0090*/  SGXT R0, R2, 0x1 ;  /* 0x000000010200781a */ /* 0x000fc60000000200 */
[C---:B--2---:R-:W-:Y:S01]  /*00a0*/  IMAD.WIDE R4, R9.reuse, 0x4, R4 ;  /* 0x0000000409047825 */ /* 0x044fe200078e0204 */
[----:B------:R-:W1:Y:S01]  /*00b0*/  LDC.64 R2, c[0x0][0x210] ;  /* 0x00008400ff027b82 */ /* 0x000e620000000a00 */
[----:B------:R-:W-:Y:S02]  /*00c0*/  ISETP.GE.AND P0, PT, R9, 0x100, PT ;  /* 0x000001000900780c */ /* 0x000fe40003f06270 */
[----:B------:R-:W-:-:S04]  /*00d0*/  LEA.HI R0, R0, R9, RZ, 0x4 ;  /* 0x0000000900007211 */ /* 0x000fc800078f20ff */
[----:B------:R-:W-:-:S04]  /*00e0*/  SHF.R.S32.HI R0, RZ, 0x4, R0 ;  /* 0x00000004ff007819 */ /* 0x000fc80000011400 */
[----:B------:R-:W-:-:S03]  /*00f0*/  LEA.HI R6, R0, R0, RZ, 0x2 ;  /* 0x0000000000067211 */ /* 0x000fc600078f10ff */
[----:B------:R-:W2:Y:S01]  /*0100*/  @!P0 LDG.E R11, desc[UR4][R4.64] ;  /* 0x00000004040b8981 */ /* 0x000ea2000c1e1900 */
[----:B------:R-:W-:-:S05]  /*0110*/  LOP3.LUT R7, R6, 0xfffffffc, RZ, 0xc0, !PT ;  /* 0xfffffffc06077812 */ /* 0x000fca00078ec0ff */
[----:B------:R-:W-:Y:S02]  /*0120*/  IMAD.IADD R7, R0, 0x1, -R7 ;  /* 0x0000000100077824 */ /* 0x000fe400078e0a07 */
[----:B------:R-:W-:Y:S02]  /*0130*/  IMAD.MOV.U32 R0, RZ, RZ, RZ ;  /* 0x000000ffff007224 */ /* 0x000fe400078e00ff */
[----:B-1----:R-:W-:Y:S02]  /*0140*/  IMAD.WIDE R2, R7, 0x4, R2 ;  /* 0x0000000407027825 */ /* 0x002fe400078e0202 */
[----:B------:R-:W1:Y:S03]  /*0150*/  LDC.64 R6, c[0x0][0x220] ;  /* 0x00008800ff067b82 */ /* 0x000e660000000a00 */
[----:B------:R-:W2:Y:S01]  /*0160*/  @!P0 LDG.E.EL R0, desc[UR4][R2.64] ;  /* 0x0000000402008981 */ /* 0x000ea2000c2e1900 */
[----:B-1----:R-:W-:-:S04]  /*0170*/  IMAD.WIDE R6, R9, 0x4, R6 ;  /* 0x0000000409067825 */ /* 0x002fc800078e0206 */
[----:B--2---:R-:W-:Y:S01]  /*0180*/  FADD R11, R11, R0 ;  /* 0x000000000b0b7221 */ /* 0x004fe20000000000 */
[----:B------:R-:W-:Y:S06]  /*0190*/  @P0 EXIT ;  /* 0x000000000000094d */ /* 0x000fec0003800000 */
[----:B------:R-:W-:Y:S01]  /*01a0*/  STG.E desc[UR4][R6.64], R11 ;  /* 0x0000000b06007986 */ /* 0x000fe2000c101904 */
[----:B------:R-:W-:Y:S05]  /*01b0*/  EXIT ;  /* 0x000000000000794d */ /* 0x000fea0003800000 */
.L_x_0:
[----:B------:R-:W-:-:S00]  /*01c0*/  BRA `(.L_x_0) ;  /* 0xfffffffc00fc7947 */ /* 0x000fc0000383ffff */
[----:B------:R-:W-:-:S00]  /*01d0*/  NOP ;  /* 0x0000000000007918 */ /* 0x000fc00000000000 */
        /* <DEDUP_REMOVED lines=10> */
.L_x_1:


//--------------------- .nv.constant0.triton_poi_fused_add_0 --------------------------
	.section	.nv.constant0.triton_poi_fused_add_0,"a",@progbits
	.sectionflags	@""
	.align	4
.nv.constant0.triton_poi_fused_add_0:
	.zero		556
